//
// Generated by NVIDIA NVVM Compiler
//
// Compiler Build ID: CL-36424714
// Cuda compilation tools, release 13.0, V13.0.88
// Based on NVVM 20.0.0
//

.version 9.0
.target sm_100
.address_size 64

	// .globl	_Z20combined_loss_kernelPKfPKiS0_Pfii

.visible .entry _Z20combined_loss_kernelPKfPKiS0_Pfii(
	.param .u64 .ptr .align 1 _Z20combined_loss_kernelPKfPKiS0_Pfii_param_0,
	.param .u64 .ptr .align 1 _Z20combined_loss_kernelPKfPKiS0_Pfii_param_1,
	.param .u64 .ptr .align 1 _Z20combined_loss_kernelPKfPKiS0_Pfii_param_2,
	.param .u64 .ptr .align 1 _Z20combined_loss_kernelPKfPKiS0_Pfii_param_3,
	.param .u32 _Z20combined_loss_kernelPKfPKiS0_Pfii_param_4,
	.param .u32 _Z20combined_loss_kernelPKfPKiS0_Pfii_param_5
)
{
	.reg .pred 	%p<30>;
	.reg .b32 	%r<44>;
	.reg .b32 	%f<211>;
	.reg .b64 	%rd<14>;

	ld.param.u64 	%rd2, [_Z20combined_loss_kernelPKfPKiS0_Pfii_param_0];
	ld.param.u64 	%rd3, [_Z20combined_loss_kernelPKfPKiS0_Pfii_param_1];
	ld.param.u64 	%rd5, [_Z20combined_loss_kernelPKfPKiS0_Pfii_param_2];
	ld.param.u64 	%rd4, [_Z20combined_loss_kernelPKfPKiS0_Pfii_param_3];
	ld.param.u32 	%r5, [_Z20combined_loss_kernelPKfPKiS0_Pfii_param_4];
	ld.param.u32 	%r4, [_Z20combined_loss_kernelPKfPKiS0_Pfii_param_5];
	cvta.to.global.u64 	%rd1, %rd5;
	mov.u32 	%r6, %ctaid.x;
	mov.u32 	%r7, %ntid.x;
	mov.u32 	%r8, %tid.x;
	mad.lo.s32 	%r1, %r6, %r7, %r8;
	mul.lo.s32 	%r9, %r4, %r5;
	setp.ge.s32 	%p1, %r1, %r9;
	@%p1 bra 	$L__BB0_15;
	cvta.to.global.u64 	%rd6, %rd2;
	cvta.to.global.u64 	%rd7, %rd3;
	div.s32 	%r2, %r1, %r4;
	mul.wide.s32 	%rd8, %r1, 4;
	add.s64 	%rd9, %rd6, %rd8;
	ld.global.f32 	%f1, [%rd9];
	add.s64 	%rd10, %rd7, %rd8;
	ld.global.u32 	%r3, [%rd10];
	cvt.rn.f32.s32 	%f2, %r3;
	sub.f32 	%f3, %f1, %f2;
	abs.f32 	%f4, %f3;
	setp.eq.f32 	%p2, %f3, 0f3F800000;
	mov.f32 	%f208, 0f3F800000;
	@%p2 bra 	$L__BB0_6;
	setp.num.f32 	%p3, %f4, %f4;
	@%p3 bra 	$L__BB0_4;
	mov.f32 	%f76, 0f40000000;
	add.rn.f32 	%f208, %f3, %f76;
	bra.uni 	$L__BB0_6;
$L__BB0_4:
	setp.lt.f32 	%p4, %f4, 0f00800000;
	mul.f32 	%f21, %f4, 0f4B800000;
	selp.f32 	%f22, %f21, %f4, %p4;
	mov.b32 	%r10, %f22;
	add.s32 	%r11, %r10, -1060439283;
	and.b32  	%r12, %r11, -8388608;
	sub.s32 	%r13, %r10, %r12;
	mov.b32 	%f23, %r13;
	cvt.rn.f32.s32 	%f24, %r12;
	selp.f32 	%f25, 0fC1C00000, 0f00000000, %p4;
	fma.rn.f32 	%f26, %f24, 0f34000000, %f25;
	add.f32 	%f27, %f23, 0fBF800000;
	add.f32 	%f28, %f23, 0f3F800000;
	rcp.approx.ftz.f32 	%f29, %f28;
	add.f32 	%f30, %f27, %f27;
	mul.f32 	%f31, %f30, %f29;
	mul.f32 	%f32, %f31, %f31;
	neg.f32 	%f33, %f31;
	sub.f32 	%f34, %f27, %f31;
	add.f32 	%f35, %f34, %f34;
	fma.rn.f32 	%f36, %f33, %f27, %f35;
	mul.rn.f32 	%f37, %f29, %f36;
	fma.rn.f32 	%f38, %f32, 0f3A2C32E4, 0f3B52E7DB;
	fma.rn.f32 	%f39, %f38, %f32, 0f3C93BB73;
	fma.rn.f32 	%f40, %f39, %f32, 0f3DF6384F;
	mul.rn.f32 	%f41, %f40, %f32;
	fma.rn.f32 	%f42, %f31, 0f3FB8AA3B, %f26;
	mul.f32 	%f43, %f41, 0f40400000;
	sub.f32 	%f44, %f26, %f42;
	fma.rn.f32 	%f45, %f31, 0f3FB8AA3B, %f44;
	fma.rn.f32 	%f46, %f37, 0f3FB8AA3B, %f45;
	fma.rn.f32 	%f47, %f31, 0f32A55E34, %f46;
	fma.rn.f32 	%f48, %f43, %f37, %f47;
	fma.rn.f32 	%f49, %f41, %f31, %f48;
	add.rn.f32 	%f50, %f42, %f49;
	mov.f32 	%f51, 0f40000000;
	mul.rn.f32 	%f52, %f50, %f51;
	cvt.rni.f32.f32 	%f53, %f52;
	sub.f32 	%f54, %f52, %f53;
	neg.f32 	%f55, %f52;
	fma.rn.f32 	%f56, %f50, 0f40000000, %f55;
	neg.f32 	%f57, %f42;
	add.rn.f32 	%f58, %f50, %f57;
	neg.f32 	%f59, %f58;
	add.rn.f32 	%f60, %f49, %f59;
	fma.rn.f32 	%f61, %f60, 0f40000000, %f56;
	add.f32 	%f62, %f54, %f61;
	setp.gt.f32 	%p5, %f53, 0f00000000;
	selp.b32 	%r14, 0, -2097152000, %p5;
	setp.neu.f32 	%p6, %f3, 0f00000000;
	setp.neu.f32 	%p7, %f4, 0f7F800000;
	setp.lt.f32 	%p8, %f52, 0f00000000;
	selp.f32 	%f63, 0f00000000, 0f7F800000, %p8;
	abs.f32 	%f64, %f52;
	setp.gt.f32 	%p9, %f64, 0f43180000;
	cvt.rzi.s32.f32 	%r15, %f53;
	shl.b32 	%r16, %r15, 23;
	sub.s32 	%r17, %r16, %r14;
	mov.b32 	%f65, %r17;
	add.s32 	%r18, %r14, 2130706432;
	mov.b32 	%f66, %r18;
	fma.rn.f32 	%f67, %f62, 0f391FCB8E, 0f3AAF85ED;
	fma.rn.f32 	%f68, %f67, %f62, 0f3C1D9856;
	fma.rn.f32 	%f69, %f68, %f62, 0f3D6357BB;
	fma.rn.f32 	%f70, %f69, %f62, 0f3E75FDEC;
	fma.rn.f32 	%f71, %f70, %f62, 0f3F317218;
	fma.rn.f32 	%f72, %f71, %f62, 0f3F800000;
	mul.f32 	%f73, %f72, %f66;
	mul.f32 	%f74, %f73, %f65;
	selp.f32 	%f208, %f63, %f74, %p9;
	and.pred  	%p10, %p6, %p7;
	@%p10 bra 	$L__BB0_6;
	add.f32 	%f75, %f3, %f3;
	mov.b32 	%r19, %f75;
	and.b32  	%r20, %r19, 2147483647;
	mov.b32 	%f208, %r20;
$L__BB0_6:
	mov.f32 	%f209, 0f3F800000;
	sub.f32 	%f78, %f209, %f2;
	sub.f32 	%f9, %f209, %f1;
	mul.f32 	%f79, %f9, %f78;
	fma.rn.f32 	%f10, %f1, %f2, %f79;
	sub.f32 	%f11, %f209, %f10;
	abs.f32 	%f12, %f11;
	setp.eq.f32 	%p11, %f11, 0f3F800000;
	@%p11 bra 	$L__BB0_11;
	setp.num.f32 	%p12, %f12, %f12;
	@%p12 bra 	$L__BB0_9;
	mov.f32 	%f135, 0f40000000;
	add.rn.f32 	%f209, %f11, %f135;
	bra.uni 	$L__BB0_11;
$L__BB0_9:
	setp.lt.f32 	%p13, %f12, 0f00800000;
	mul.f32 	%f80, %f12, 0f4B800000;
	selp.f32 	%f81, %f80, %f12, %p13;
	mov.b32 	%r21, %f81;
	add.s32 	%r22, %r21, -1060439283;
	and.b32  	%r23, %r22, -8388608;
	sub.s32 	%r24, %r21, %r23;
	mov.b32 	%f82, %r24;
	cvt.rn.f32.s32 	%f83, %r23;
	selp.f32 	%f84, 0fC1C00000, 0f00000000, %p13;
	fma.rn.f32 	%f85, %f83, 0f34000000, %f84;
	add.f32 	%f86, %f82, 0fBF800000;
	add.f32 	%f87, %f82, 0f3F800000;
	rcp.approx.ftz.f32 	%f88, %f87;
	add.f32 	%f89, %f86, %f86;
	mul.f32 	%f90, %f89, %f88;
	mul.f32 	%f91, %f90, %f90;
	neg.f32 	%f92, %f90;
	sub.f32 	%f93, %f86, %f90;
	add.f32 	%f94, %f93, %f93;
	fma.rn.f32 	%f95, %f92, %f86, %f94;
	mul.rn.f32 	%f96, %f88, %f95;
	fma.rn.f32 	%f97, %f91, 0f3A2C32E4, 0f3B52E7DB;
	fma.rn.f32 	%f98, %f97, %f91, 0f3C93BB73;
	fma.rn.f32 	%f99, %f98, %f91, 0f3DF6384F;
	mul.rn.f32 	%f100, %f99, %f91;
	fma.rn.f32 	%f101, %f90, 0f3FB8AA3B, %f85;
	mul.f32 	%f102, %f100, 0f40400000;
	sub.f32 	%f103, %f85, %f101;
	fma.rn.f32 	%f104, %f90, 0f3FB8AA3B, %f103;
	fma.rn.f32 	%f105, %f96, 0f3FB8AA3B, %f104;
	fma.rn.f32 	%f106, %f90, 0f32A55E34, %f105;
	fma.rn.f32 	%f107, %f102, %f96, %f106;
	fma.rn.f32 	%f108, %f100, %f90, %f107;
	add.rn.f32 	%f109, %f101, %f108;
	mov.f32 	%f110, 0f40000000;
	mul.rn.f32 	%f111, %f109, %f110;
	cvt.rni.f32.f32 	%f112, %f111;
	sub.f32 	%f113, %f111, %f112;
	neg.f32 	%f114, %f111;
	fma.rn.f32 	%f115, %f109, 0f40000000, %f114;
	neg.f32 	%f116, %f101;
	add.rn.f32 	%f117, %f109, %f116;
	neg.f32 	%f118, %f117;
	add.rn.f32 	%f119, %f108, %f118;
	fma.rn.f32 	%f120, %f119, 0f40000000, %f115;
	add.f32 	%f121, %f113, %f120;
	setp.gt.f32 	%p14, %f112, 0f00000000;
	selp.b32 	%r25, 0, -2097152000, %p14;
	setp.neu.f32 	%p15, %f11, 0f00000000;
	setp.neu.f32 	%p16, %f12, 0f7F800000;
	setp.lt.f32 	%p17, %f111, 0f00000000;
	selp.f32 	%f122, 0f00000000, 0f7F800000, %p17;
	abs.f32 	%f123, %f111;
	setp.gt.f32 	%p18, %f123, 0f43180000;
	cvt.rzi.s32.f32 	%r26, %f112;
	shl.b32 	%r27, %r26, 23;
	sub.s32 	%r28, %r27, %r25;
	mov.b32 	%f124, %r28;
	add.s32 	%r29, %r25, 2130706432;
	mov.b32 	%f125, %r29;
	fma.rn.f32 	%f126, %f121, 0f391FCB8E, 0f3AAF85ED;
	fma.rn.f32 	%f127, %f126, %f121, 0f3C1D9856;
	fma.rn.f32 	%f128, %f127, %f121, 0f3D6357BB;
	fma.rn.f32 	%f129, %f128, %f121, 0f3E75FDEC;
	fma.rn.f32 	%f130, %f129, %f121, 0f3F317218;
	fma.rn.f32 	%f131, %f130, %f121, 0f3F800000;
	mul.f32 	%f132, %f131, %f125;
	mul.f32 	%f133, %f132, %f124;
	selp.f32 	%f209, %f122, %f133, %p18;
	and.pred  	%p19, %p15, %p16;
	@%p19 bra 	$L__BB0_11;
	add.f32 	%f134, %f11, %f11;
	mov.b32 	%r30, %f134;
	and.b32  	%r31, %r30, 2147483647;
	mov.b32 	%f209, %r31;
$L__BB0_11:
	setp.ne.s32 	%p20, %r3, 0;
	@%p20 bra 	$L__BB0_13;
	setp.lt.f32 	%p24, %f9, 0f00800000;
	mul.f32 	%f159, %f9, 0f4B000000;
	selp.f32 	%f160, %f159, %f9, %p24;
	selp.f32 	%f161, 0fC1B80000, 0f00000000, %p24;
	mov.b32 	%r36, %f160;
	add.s32 	%r37, %r36, -1059760811;
	and.b32  	%r38, %r37, -8388608;
	sub.s32 	%r39, %r36, %r38;
	mov.b32 	%f162, %r39;
	cvt.rn.f32.s32 	%f163, %r38;
	fma.rn.f32 	%f164, %f163, 0f34000000, %f161;
	add.f32 	%f165, %f162, 0fBF800000;
	fma.rn.f32 	%f166, %f165, 0fBE055027, 0f3E1039F6;
	fma.rn.f32 	%f167, %f166, %f165, 0fBDF8CDCC;
	fma.rn.f32 	%f168, %f167, %f165, 0f3E0F2955;
	fma.rn.f32 	%f169, %f168, %f165, 0fBE2AD8B9;
	fma.rn.f32 	%f170, %f169, %f165, 0f3E4CED0B;
	fma.rn.f32 	%f171, %f170, %f165, 0fBE7FFF22;
	fma.rn.f32 	%f172, %f171, %f165, 0f3EAAAA78;
	fma.rn.f32 	%f173, %f172, %f165, 0fBF000000;
	mul.f32 	%f174, %f165, %f173;
	fma.rn.f32 	%f175, %f174, %f165, %f165;
	fma.rn.f32 	%f176, %f164, 0f3F317218, %f175;
	setp.gt.u32 	%p25, %r36, 2139095039;
	fma.rn.f32 	%f177, %f160, 0f7F800000, 0f7F800000;
	selp.f32 	%f178, %f177, %f176, %p25;
	setp.eq.f32 	%p26, %f160, 0f00000000;
	neg.f32 	%f179, %f178;
	selp.f32 	%f180, 0f7F800000, %f179, %p26;
	ld.global.f32 	%f181, [%rd1];
	mul.f32 	%f210, %f180, %f181;
	bra.uni 	$L__BB0_14;
$L__BB0_13:
	setp.lt.f32 	%p21, %f1, 0f00800000;
	mul.f32 	%f136, %f1, 0f4B000000;
	selp.f32 	%f137, %f136, %f1, %p21;
	selp.f32 	%f138, 0fC1B80000, 0f00000000, %p21;
	mov.b32 	%r32, %f137;
	add.s32 	%r33, %r32, -1059760811;
	and.b32  	%r34, %r33, -8388608;
	sub.s32 	%r35, %r32, %r34;
	mov.b32 	%f139, %r35;
	cvt.rn.f32.s32 	%f140, %r34;
	fma.rn.f32 	%f141, %f140, 0f34000000, %f138;
	add.f32 	%f142, %f139, 0fBF800000;
	fma.rn.f32 	%f143, %f142, 0fBE055027, 0f3E1039F6;
	fma.rn.f32 	%f144, %f143, %f142, 0fBDF8CDCC;
	fma.rn.f32 	%f145, %f144, %f142, 0f3E0F2955;
	fma.rn.f32 	%f146, %f145, %f142, 0fBE2AD8B9;
	fma.rn.f32 	%f147, %f146, %f142, 0f3E4CED0B;
	fma.rn.f32 	%f148, %f147, %f142, 0fBE7FFF22;
	fma.rn.f32 	%f149, %f148, %f142, 0f3EAAAA78;
	fma.rn.f32 	%f150, %f149, %f142, 0fBF000000;
	mul.f32 	%f151, %f142, %f150;
	fma.rn.f32 	%f152, %f151, %f142, %f142;
	fma.rn.f32 	%f153, %f141, 0f3F317218, %f152;
	setp.gt.u32 	%p22, %r32, 2139095039;
	fma.rn.f32 	%f154, %f137, 0f7F800000, 0f7F800000;
	selp.f32 	%f155, %f154, %f153, %p22;
	setp.eq.f32 	%p23, %f137, 0f00000000;
	neg.f32 	%f156, %f155;
	selp.f32 	%f157, 0f7F800000, %f156, %p23;
	ld.global.f32 	%f158, [%rd1+4];
	mul.f32 	%f210, %f157, %f158;
$L__BB0_14:
	setp.lt.f32 	%p27, %f10, 0f00800000;
	mul.f32 	%f182, %f10, 0f4B000000;
	selp.f32 	%f183, %f182, %f10, %p27;
	mov.b32 	%r40, %f183;
	add.s32 	%r41, %r40, -1059760811;
	and.b32  	%r42, %r41, -8388608;
	sub.s32 	%r43, %r40, %r42;
	mov.b32 	%f184, %r43;
	add.f32 	%f185, %f184, 0fBF800000;
	setp.eq.f32 	%p28, %f183, 0f00000000;
	fma.rn.f32 	%f186, %f183, 0f7F800000, 0f7F800000;
	setp.gt.u32 	%p29, %r40, 2139095039;
	fma.rn.f32 	%f187, %f185, 0fBE055027, 0f3E1039F6;
	fma.rn.f32 	%f188, %f187, %f185, 0fBDF8CDCC;
	fma.rn.f32 	%f189, %f188, %f185, 0f3E0F2955;
	fma.rn.f32 	%f190, %f189, %f185, 0fBE2AD8B9;
	fma.rn.f32 	%f191, %f190, %f185, 0f3E4CED0B;
	fma.rn.f32 	%f192, %f191, %f185, 0fBE7FFF22;
	fma.rn.f32 	%f193, %f192, %f185, 0f3EAAAA78;
	fma.rn.f32 	%f194, %f193, %f185, 0fBF000000;
	mul.f32 	%f195, %f185, %f194;
	fma.rn.f32 	%f196, %f195, %f185, %f185;
	cvt.rn.f32.s32 	%f197, %r42;
	selp.f32 	%f198, 0fC1B80000, 0f00000000, %p27;
	fma.rn.f32 	%f199, %f197, 0f34000000, %f198;
	fma.rn.f32 	%f200, %f199, 0f3F317218, %f196;
	selp.f32 	%f201, %f186, %f200, %p29;
	selp.f32 	%f202, 0fFF800000, %f201, %p28;
	mul.f32 	%f203, %f209, 0fBE800000;
	fma.rn.f32 	%f204, %f202, %f203, %f208;
	add.f32 	%f205, %f204, %f210;
	cvta.to.global.u64 	%rd11, %rd4;
	mul.wide.s32 	%rd12, %r2, 4;
	add.s64 	%rd13, %rd11, %rd12;
	ld.global.f32 	%f206, [%rd13];
	add.f32 	%f207, %f206, %f205;
	st.global.f32 	[%rd13], %f207;
$L__BB0_15:
	ret;

}


// ===== COMPILED SASS (sm_100) =====

	.target	sm_100

	.elftype	@"ET_EXEC"


//--------------------- .note.nv.tkinfo           --------------------------
	.section	.note.nv.tkinfo,"",@"SHT_NOTE"
	.sectionflags	@"SHF_NOTE_NV_TKINFO"
	.tkinfo
        /*0018*/ 	.word	0x00000002
        /*0030*/ 	.string	""
        /*0030*/ 	.string	"ptxas"
        /*0030*/ 	.string	"Cuda compilation tools, release 13.0, V13.0.88"
        /*0030*/ 	.string	"Build cuda_13.0.r13.0/compiler.36424714_0"
        /*0030*/ 	.string	"-arch sm_100 -m 64 "



//--------------------- .note.nv.cuinfo           --------------------------
	.section	.note.nv.cuinfo,"",@"SHT_NOTE"
	.sectionflags	@"SHF_NOTE_NV_CUINFO"
        /*0018*/ 	.short	0x0002
        /*001a*/ 	.short	0x0064
        /*001c*/ 	.short	0x0082
	.zero		2


//--------------------- .nv.info                  --------------------------
	.section	.nv.info,"",@"SHT_CUDA_INFO"
	.align	4


	//----- nvinfo : EIATTR_REGCOUNT
	.align		4
        /*0000*/ 	.byte	0x04, 0x2f
        /*0002*/ 	.short	(.L_1 - .L_0)
	.align		4
.L_0:
        /*0004*/ 	.word	index@(_Z20combined_loss_kernelPKfPKiS0_Pfii)
        /*0008*/ 	.word	0x00000013


	//----- nvinfo : EIATTR_FRAME_SIZE
	.align		4
.L_1:
        /*000c*/ 	.byte	0x04, 0x11
        /*000e*/ 	.short	(.L_3 - .L_2)
	.align		4
.L_2:
        /*0010*/ 	.word	index@(_Z20combined_loss_kernelPKfPKiS0_Pfii)
        /*0014*/ 	.word	0x00000000


	//----- nvinfo : EIATTR_MIN_STACK_SIZE
	.align		4
.L_3:
        /*0018*/ 	.byte	0x04, 0x12
        /*001a*/ 	.short	(.L_5 - .L_4)
	.align		4
.L_4:
        /*001c*/ 	.word	index@(_Z20combined_loss_kernelPKfPKiS0_Pfii)
        /*0020*/ 	.word	0x00000000
.L_5:


//--------------------- .nv.compat                --------------------------
	.section	.nv.compat,"",@"SHT_CUDA_COMPAT_INFO"
	.align	4
        /*0000*/ 	.byte	0x02, 0x09, 0x00, 0x00, 0x02, 0x02, 0x01, 0x00, 0x02, 0x05, 0x05, 0x00, 0x03, 0x07, 0x01, 0x01
        /*0010*/ 	.byte	0x02, 0x03, 0x00, 0x00, 0x02, 0x06, 0x01, 0x00, 0x04, 0x0b, 0x08, 0x00, 0x01, 0x00, 0x00, 0x00
        /*0020*/ 	.byte	0x00, 0x00, 0x00, 0x00


//--------------------- .nv.info._Z20combined_loss_kernelPKfPKiS0_Pfii --------------------------
	.section	.nv.info._Z20combined_loss_kernelPKfPKiS0_Pfii,"",@"SHT_CUDA_INFO"
	.sectionflags	@""
	.align	4


	//----- nvinfo : EIATTR_CUDA_API_VERSION
	.align		4
        /*0000*/ 	.byte	0x04, 0x37
        /*0002*/ 	.short	(.L_7 - .L_6)
.L_6:
        /*0004*/ 	.word	0x00000082


	//----- nvinfo : EIATTR_KPARAM_INFO
	.align		4
.L_7:
        /*0008*/ 	.byte	0x04, 0x17
        /*000a*/ 	.short	(.L_9 - .L_8)
.L_8:
        /*000c*/ 	.word	0x00000000
        /*0010*/ 	.short	0x0005
        /*0012*/ 	.short	0x0024
        /*0014*/ 	.byte	0x00, 0xf0, 0x11, 0x00


	//----- nvinfo : EIATTR_KPARAM_INFO
	.align		4
.L_9:
        /*0018*/ 	.byte	0x04, 0x17
        /*001a*/ 	.short	(.L_11 - .L_10)
.L_10:
        /*001c*/ 	.word	0x00000000
        /*0020*/ 	.short	0x0004
        /*0022*/ 	.short	0x0020
        /*0024*/ 	.byte	0x00, 0xf0, 0x11, 0x00


	//----- nvinfo : EIATTR_KPARAM_INFO
	.align		4
.L_11:
        /*0028*/ 	.byte	0x04, 0x17
        /*002a*/ 	.short	(.L_13 - .L_12)
.L_12:
        /*002c*/ 	.word	0x00000000
        /*0030*/ 	.short	0x0003
        /*0032*/ 	.short	0x0018
        /*0034*/ 	.byte	0x00, 0xf5, 0x21, 0x00


	//----- nvinfo : EIATTR_KPARAM_INFO
	.align		4
.L_13:
        /*0038*/ 	.byte	0x04, 0x17
        /*003a*/ 	.short	(.L_15 - .L_14)
.L_14:
        /*003c*/ 	.word	0x00000000
        /*0040*/ 	.short	0x0002
        /*0042*/ 	.short	0x0010
        /*0044*/ 	.byte	0x00, 0xf5, 0x21, 0x00


	//----- nvinfo : EIATTR_KPARAM_INFO
	.align		4
.L_15:
        /*0048*/ 	.byte	0x04, 0x17
        /*004a*/ 	.short	(.L_17 - .L_16)
.L_16:
        /*004c*/ 	.word	0x00000000
        /*0050*/ 	.short	0x0001
        /*0052*/ 	.short	0x0008
        /*0054*/ 	.byte	0x00, 0xf5, 0x21, 0x00


	//----- nvinfo : EIATTR_KPARAM_INFO
	.align		4
.L_17:
        /*0058*/ 	.byte	0x04, 0x17
        /*005a*/ 	.short	(.L_19 - .L_18)
.L_18:
        /*005c*/ 	.word	0x00000000
        /*0060*/ 	.short	0x0000
        /*0062*/ 	.short	0x0000
        /*0064*/ 	.byte	0x00, 0xf5, 0x21, 0x00


	//----- nvinfo : EIATTR_SPARSE_MMA_MASK
	.align		4
.L_19:
        /*0068*/ 	.byte	0x03, 0x50
        /*006a*/ 	.short	0x0000


	//----- nvinfo : EIATTR_MAXREG_COUNT
	.align		4
        /*006c*/ 	.byte	0x03, 0x1b
        /*006e*/ 	.short	0x00ff


	//----- nvinfo : EIATTR_MERCURY_ISA_VERSION
	.align		4
        /*0070*/ 	.byte	0x03, 0x5f
        /*0072*/ 	.short	0x0101


	//----- nvinfo : EIATTR_VRC_CTA_INIT_COUNT
	.align		4
        /*0074*/ 	.byte	0x02, 0x4a
	.zero		1
	.zero		1


	//----- nvinfo : EIATTR_EXIT_INSTR_OFFSETS
	.align		4
        /*0078*/ 	.byte	0x04, 0x1c
        /*007a*/ 	.short	(.L_21 - .L_20)


	//   ....[0]....
.L_20:
        /*007c*/ 	.word	0x00000080


	//   ....[1]....
        /*0080*/ 	.word	0x00001170


	//----- nvinfo : EIATTR_CRS_STACK_SIZE
	.align		4
.L_21:
        /*0084*/ 	.byte	0x04, 0x1e
        /*0086*/ 	.short	(.L_23 - .L_22)
.L_22:
        /*0088*/ 	.word	0x00000000


	//----- nvinfo : EIATTR_CBANK_PARAM_SIZE
	.align		4
.L_23:
        /*008c*/ 	.byte	0x03, 0x19
        /*008e*/ 	.short	0x0028


	//----- nvinfo : EIATTR_PARAM_CBANK
	.align		4
        /*0090*/ 	.byte	0x04, 0x0a
        /*0092*/ 	.short	(.L_25 - .L_24)
	.align		4
.L_24:
        /*0094*/ 	.word	index@(.nv.constant0._Z20combined_loss_kernelPKfPKiS0_Pfii)
        /*0098*/ 	.short	0x0380
        /*009a*/ 	.short	0x0028


	//----- nvinfo : EIATTR_SW_WAR
	.align		4
.L_25:
        /*009c*/ 	.byte	0x04, 0x36
        /*009e*/ 	.short	(.L_27 - .L_26)
.L_26:
        /*00a0*/ 	.word	0x00000008
.L_27:


//--------------------- .nv.callgraph             --------------------------
	.section	.nv.callgraph,"",@"SHT_CUDA_CALLGRAPH"
	.align	4
	.sectionentsize	8
	.align		4
        /*0000*/ 	.word	0x00000000
	.align		4
        /*0004*/ 	.word	0xffffffff
	.align		4
        /*0008*/ 	.word	0x00000000
	.align		4
        /*000c*/ 	.word	0xfffffffe
	.align		4
        /*0010*/ 	.word	0x00000000
	.align		4
        /*0014*/ 	.word	0xfffffffd
	.align		4
        /*0018*/ 	.word	0x00000000
	.align		4
        /*001c*/ 	.word	0xfffffffc


//--------------------- .text._Z20combined_loss_kernelPKfPKiS0_Pfii --------------------------
	.section	.text._Z20combined_loss_kernelPKfPKiS0_Pfii,"ax",@progbits
	.align	128
        .global         _Z20combined_loss_kernelPKfPKiS0_Pfii
        .type           _Z20combined_loss_kernelPKfPKiS0_Pfii,@function
        .size           _Z20combined_loss_kernelPKfPKiS0_Pfii,(.L_x_8 - _Z20combined_loss_kernelPKfPKiS0_Pfii)
        .other          _Z20combined_loss_kernelPKfPKiS0_Pfii,@"STO_CUDA_ENTRY STV_DEFAULT"
_Z20combined_loss_kernelPKfPKiS0_Pfii:
.text._Z20combined_loss_kernelPKfPKiS0_Pfii:
[----:B------:R-:W-:Y:S01]  /*0000*/  LDC R1, c[0x0][0x37c] ;  /* 0x0000df00ff017b82 */ /* 0x000fe20000000800 */
[----:B------:R-:W0:Y:S07]  /*0010*/  S2R R5, SR_TID.X ;  /* 0x0000000000057919 */ /* 0x000e2e0000002100 */
[----:B------:R-:W0:Y:S08]  /*0020*/  S2UR UR4, SR_CTAID.X ;  /* 0x00000000000479c3 */ /* 0x000e300000002500 */
[----:B------:R-:W0:Y:S08]  /*0030*/  LDC R4, c[0x0][0x360] ;  /* 0x0000d800ff047b82 */ /* 0x000e300000000800 */
[----:B------:R-:W1:Y:S01]  /*0040*/  LDC.64 R2, c[0x0][0x3a0] ;  /* 0x0000e800ff027b82 */ /* 0x000e620000000a00 */
[----:B0-----:R-:W-:-:S02]  /*0050*/  IMAD R4, R4, UR4, R5 ;  /* 0x0000000404047c24 */ /* 0x001fc4000f8e0205 */
[----:B-1----:R-:W-:-:S05]  /*0060*/  IMAD R5, R3, R2, RZ ;  /* 0x0000000203057224 */ /* 0x002fca00078e02ff */
[----:B------:R-:W-:-:S13]  /*0070*/  ISETP.GE.AND P0, PT, R4, R5, PT ;  /* 0x000000050400720c */ /* 0x000fda0003f06270 */
[----:B------:R-:W-:Y:S05]  /*0080*/  @P0 EXIT ;  /* 0x000000000000094d */ /* 0x000fea0003800000 */
[----:B------:R-:W0:Y:S01]  /*0090*/  LDC.64 R8, c[0x0][0x388] ;  /* 0x0000e200ff087b82 */ /* 0x000e220000000a00 */
[----:B------:R-:W1:Y:S07]  /*00a0*/  LDCU.64 UR4, c[0x0][0x358] ;  /* 0x00006b00ff0477ac */ /* 0x000e6e0008000a00 */
[----:B------:R-:W2:Y:S01]  /*00b0*/  LDC.64 R6, c[0x0][0x380] ;  /* 0x0000e000ff067b82 */ /* 0x000ea20000000a00 */
[----:B0-----:R-:W-:-:S06]  /*00c0*/  IMAD.WIDE R8, R4, 0x4, R8 ;  /* 0x0000000404087825 */ /* 0x001fcc00078e0208 */
[----:B-1----:R-:W3:Y:S01]  /*00d0*/  LDG.E R8, desc[UR4][R8.64] ;  /* 0x0000000408087981 */ /* 0x002ee2000c1e1900 */
[----:B--2---:R-:W-:-:S05]  /*00e0*/  IMAD.WIDE R6, R4, 0x4, R6 ;  /* 0x0000000404067825 */ /* 0x004fca00078e0206 */
[----:B------:R0:W2:Y:S01]  /*00f0*/  LDG.E R0, desc[UR4][R6.64] ;  /* 0x0000000406007981 */ /* 0x0000a2000c1e1900 */
[----:B------:R-:W-:-:S04]  /*0100*/  IABS R13, R3 ;  /* 0x00000003000d7213 */ /* 0x000fc80000000000 */
[----:B------:R-:W1:Y:S08]  /*0110*/  I2F.RP R2, R13 ;  /* 0x0000000d00027306 */ /* 0x000e700000209400 */
[----:B-1----:R-:W1:Y:S02]  /*0120*/  MUFU.RCP R2, R2 ;  /* 0x0000000200027308 */ /* 0x002e640000001000 */
[----:B-1----:R-:W-:-:S06]  /*0130*/  IADD3 R10, PT, PT, R2, 0xffffffe, RZ ;  /* 0x0ffffffe020a7810 */ /* 0x002fcc0007ffe0ff */
[----:B------:R1:W4:Y:S02]  /*0140*/  F2I.FTZ.U32.TRUNC.NTZ R11, R10 ;  /* 0x0000000a000b7305 */ /* 0x000324000021f000 */
[----:B-1----:R-:W-:Y:S01]  /*0150*/  HFMA2 R10, -RZ, RZ, 0, 0 ;  /* 0x00000000ff0a7431 */ /* 0x002fe200000001ff */
[----:B----4-:R-:W-:-:S05]  /*0160*/  IADD3 R12, PT, PT, RZ, -R11, RZ ;  /* 0x8000000bff0c7210 */ /* 0x010fca0007ffe0ff */
[----:B------:R-:W-:Y:S01]  /*0170*/  IMAD R5, R12, R13, RZ ;  /* 0x0000000d0c057224 */ /* 0x000fe200078e02ff */
[----:B0-----:R-:W-:-:S03]  /*0180*/  IABS R6, R4 ;  /* 0x0000000400067213 */ /* 0x001fc60000000000 */
[----:B------:R-:W-:-:S06]  /*0190*/  IMAD.HI.U32 R5, R11, R5, R10 ;  /* 0x000000050b057227 */ /* 0x000fcc00078e000a */
[----:B------:R-:W-:-:S05]  /*01a0*/  IMAD.HI.U32 R5, R5, R6, RZ ;  /* 0x0000000605057227 */ /* 0x000fca00078e00ff */
[----:B------:R-:W-:-:S05]  /*01b0*/  IADD3 R2, PT, PT, -R5, RZ, RZ ;  /* 0x000000ff05027210 */ /* 0x000fca0007ffe1ff */
[----:B------:R-:W-:-:S05]  /*01c0*/  IMAD R2, R13, R2, R6 ;  /* 0x000000020d027224 */ /* 0x000fca00078e0206 */
[----:B------:R-:W-:Y:S02]  /*01d0*/  ISETP.GT.U32.AND P0, PT, R13, R2, PT ;  /* 0x000000020d00720c */ /* 0x000fe40003f04070 */
[----:B------:R-:W-:Y:S01]  /*01e0*/  LOP3.LUT R6, R4, R3, RZ, 0x3c, !PT ;  /* 0x0000000304067212 */ /* 0x000fe200078e3cff */
[----:B------:R-:W-:Y:S10]  /*01f0*/  BSSY.RECONVERGENT B0, `(.L_x_0) ;  /* 0x0000051000007945 */ /* 0x000ff40003800200 */
[----:B------:R-:W-:-:S04]  /*0200*/  @!P0 IADD3 R2, PT, PT, R2, -R13, RZ ;  /* 0x8000000d02028210 */ /* 0x000fc80007ffe0ff */
[----:B------:R-:W-:Y:S02]  /*0210*/  ISETP.GE.U32.AND P3, PT, R2, R13, PT ;  /* 0x0000000d0200720c */ /* 0x000fe40003f66070 */
[----:B------:R-:W-:Y:S02]  /*0220*/  ISETP.GE.AND P2, PT, R6, RZ, PT ;  /* 0x000000ff0600720c */ /* 0x000fe40003f46270 */
[----:B------:R-:W-:Y:S02]  /*0230*/  @!P0 IADD3 R5, PT, PT, R5, 0x1, RZ ;  /* 0x0000000105058810 */ /* 0x000fe40007ffe0ff */
[----:B---3--:R-:W-:-:S05]  /*0240*/  I2FP.F32.S32 R9, R8 ;  /* 0x0000000800097245 */ /* 0x008fca0000201400 */
[C---:B--2---:R-:W-:Y:S01]  /*0250*/  FADD R7, R0.reuse, -R9 ;  /* 0x8000000900077221 */ /* 0x044fe20000000000 */
[----:B------:R-:W-:Y:S01]  /*0260*/  FADD R4, -R0, 1 ;  /* 0x3f80000000047421 */ /* 0x000fe20000000100 */
[----:B------:R-:W-:-:S03]  /*0270*/  FADD R11, -R9, 1 ;  /* 0x3f800000090b7421 */ /* 0x000fc60000000100 */
[----:B------:R-:W-:Y:S01]  /*0280*/  FSETP.NEU.AND P4, PT, R7, 1, PT ;  /* 0x3f8000000700780b */ /* 0x000fe20003f8d000 */
[----:B------:R-:W-:Y:S01]  /*0290*/  FMUL R11, R11, R4 ;  /* 0x000000040b0b7220 */ /* 0x000fe20000400000 */
[----:B------:R-:W-:-:S03]  /*02a0*/  ISETP.NE.AND P1, PT, R8, RZ, PT ;  /* 0x000000ff0800720c */ /* 0x000fc60003f25270 */
[----:B------:R-:W-:Y:S01]  /*02b0*/  FFMA R2, R0, R9, R11 ;  /* 0x0000000900027223 */ /* 0x000fe2000000000b */
[----:B------:R-:W-:-:S03]  /*02c0*/  MOV R8, 0x3f800000 ;  /* 0x3f80000000087802 */ /* 0x000fc60000000f00 */
[----:B------:R-:W-:-:S04]  /*02d0*/  FADD R6, -R2, 1 ;  /* 0x3f80000002067421 */ /* 0x000fc80000000100 */
[----:B------:R-:W-:Y:S05]  /*02e0*/  @!P4 BRA `(.L_x_1) ;  /* 0x000000040004c947 */ /* 0x000fea0003800000 */
[----:B------:R-:W-:-:S13]  /*02f0*/  FSETP.NAN.AND P0, PT, |R7|, |R7|, PT ;  /* 0x400000070700720b */ /* 0x000fda0003f08200 */
[----:B------:R-:W-:Y:S01]  /*0300*/  @P0 FADD R8, R7, 2 ;  /* 0x4000000007080421 */ /* 0x000fe20000000000 */
[----:B------:R-:W-:Y:S06]  /*0310*/  @P0 BRA `(.L_x_1) ;  /* 0x0000000000f80947 */ /* 0x000fec0003800000 */
[C---:B------:R-:W-:Y:S01]  /*0320*/  FMUL R8, |R7|.reuse, 16777216 ;  /* 0x4b80000007087820 */ /* 0x040fe20000400200 */
[----:B------:R-:W-:Y:S01]  /*0330*/  FSETP.GEU.AND P0, PT, |R7|, 1.175494350822287508e-38, PT ;  /* 0x008000000700780b */ /* 0x000fe20003f0e200 */
[----:B------:R-:W-:-:S03]  /*0340*/  HFMA2 R16, -RZ, RZ, 0.771484375, 0.21533203125 ;  /* 0x3a2c32e4ff107431 */ /* 0x000fc600000001ff */
[----:B------:R-:W-:Y:S02]  /*0350*/  FSEL R8, R8, |R7|, !P0 ;  /* 0x4000000708087208 */ /* 0x000fe40004000000 */
[----:B------:R-:W-:Y:S02]  /*0360*/  FSEL R11, RZ, -24, P0 ;  /* 0xc1c00000ff0b7808 */ /* 0x000fe40000000000 */
[----:B------:R-:W-:Y:S02]  /*0370*/  IADD3 R9, PT, PT, R8, -0x3f3504f3, RZ ;  /* 0xc0cafb0d08097810 */ /* 0x000fe40007ffe0ff */
[----:B------:R-:W-:Y:S02]  /*0380*/  FSETP.NEU.AND P0, PT, |R7|, +INF , PT ;  /* 0x7f8000000700780b */ /* 0x000fe40003f0d200 */
[----:B------:R-:W-:Y:S02]  /*0390*/  LOP3.LUT R9, R9, 0xff800000, RZ, 0xc0, !PT ;  /* 0xff80000009097812 */ /* 0x000fe400078ec0ff */
[----:B------:R-:W-:-:S02]  /*03a0*/  FSETP.NEU.AND P0, PT, R7, RZ, P0 ;  /* 0x000000ff0700720b */ /* 0x000fc4000070d000 */
[----:B------:R-:W-:-:S05]  /*03b0*/  IADD3 R8, PT, PT, R8, -R9, RZ ;  /* 0x8000000908087210 */ /* 0x000fca0007ffe0ff */
[C---:B------:R-:W-:Y:S01]  /*03c0*/  FADD R13, R8.reuse, 1 ;  /* 0x3f800000080d7421 */ /* 0x040fe20000000000 */
[----:B------:R-:W-:Y:S01]  /*03d0*/  FADD R12, R8, -1 ;  /* 0xbf800000080c7421 */ /* 0x000fe20000000000 */
[----:B------:R-:W-:-:S03]  /*03e0*/  I2FP.F32.S32 R8, R9 ;  /* 0x0000000900087245 */ /* 0x000fc60000201400 */
[----:B------:R-:W-:Y:S01]  /*03f0*/  FADD R10, R12, R12 ;  /* 0x0000000c0c0a7221 */ /* 0x000fe20000000000 */
[----:B------:R-:W0:Y:S01]  /*0400*/  MUFU.RCP R13, R13 ;  /* 0x0000000d000d7308 */ /* 0x000e220000001000 */
[----:B------:R-:W-:Y:S02]  /*0410*/  @!P0 FADD R7, R7, R7 ;  /* 0x0000000707078221 */ /* 0x000fe40000000000 */
[----:B0-----:R-:W-:Y:S01]  /*0420*/  FMUL R9, R13, R10 ;  /* 0x0000000a0d097220 */ /* 0x001fe20000400000 */
[----:B------:R-:W-:-:S03]  /*0430*/  FFMA R10, R8, 1.1920928955078125e-07, R11 ;  /* 0x34000000080a7823 */ /* 0x000fc6000000000b */
[----:B------:R-:W-:Y:S01]  /*0440*/  FADD R14, R12, -R9 ;  /* 0x800000090c0e7221 */ /* 0x000fe20000000000 */
[CC--:B------:R-:W-:Y:S01]  /*0450*/  FMUL R11, R9.reuse, R9.reuse ;  /* 0x00000009090b7220 */ /* 0x0c0fe20000400000 */
[----:B------:R-:W-:Y:S02]  /*0460*/  FFMA R8, R9, 1.4426950216293334961, R10 ;  /* 0x3fb8aa3b09087823 */ /* 0x000fe4000000000a */
[----:B------:R-:W-:Y:S01]  /*0470*/  FADD R15, R14, R14 ;  /* 0x0000000e0e0f7221 */ /* 0x000fe20000000000 */
[C---:B------:R-:W-:Y:S01]  /*0480*/  FFMA R14, R11.reuse, R16, 0.0032181653659790754318 ;  /* 0x3b52e7db0b0e7423 */ /* 0x040fe20000000010 */
[----:B------:R-:W-:Y:S02]  /*0490*/  FADD R10, R10, -R8 ;  /* 0x800000080a0a7221 */ /* 0x000fe40000000000 */
[----:B------:R-:W-:Y:S01]  /*04a0*/  FFMA R12, R12, -R9, R15 ;  /* 0x800000090c0c7223 */ /* 0x000fe2000000000f */
[----:B------:R-:W-:Y:S01]  /*04b0*/  FFMA R14, R11, R14, 0.018033718690276145935 ;  /* 0x3c93bb730b0e7423 */ /* 0x000fe2000000000e */
[----:B------:R-:W-:-:S02]  /*04c0*/  FFMA R15, R9, 1.4426950216293334961, R10 ;  /* 0x3fb8aa3b090f7823 */ /* 0x000fc4000000000a */
[----:B------:R-:W-:Y:S01]  /*04d0*/  FMUL R12, R13, R12 ;  /* 0x0000000c0d0c7220 */ /* 0x000fe20000400000 */
[----:B------:R-:W-:-:S03]  /*04e0*/  FFMA R14, R11, R14, 0.12022458761930465698 ;  /* 0x3df6384f0b0e7423 */ /* 0x000fc6000000000e */
[----:B------:R-:W-:Y:S01]  /*04f0*/  FFMA R10, R12, 1.4426950216293334961, R15 ;  /* 0x3fb8aa3b0c0a7823 */ /* 0x000fe2000000000f */
[----:B------:R-:W-:-:S03]  /*0500*/  FMUL R14, R11, R14 ;  /* 0x0000000e0b0e7220 */ /* 0x000fc60000400000 */
[----:B------:R-:W-:Y:S01]  /*0510*/  FFMA R13, R9, 1.9251366722983220825e-08, R10 ;  /* 0x32a55e34090d7823 */ /* 0x000fe2000000000a */
[----:B------:R-:W-:-:S04]  /*0520*/  FMUL R11, R14, 3 ;  /* 0x404000000e0b7820 */ /* 0x000fc80000400000 */
[----:B------:R-:W-:-:S04]  /*0530*/  FFMA R11, R12, R11, R13 ;  /* 0x0000000b0c0b7223 */ /* 0x000fc8000000000d */
[----:B------:R-:W-:-:S04]  /*0540*/  FFMA R11, R9, R14, R11 ;  /* 0x0000000e090b7223 */ /* 0x000fc8000000000b */
[----:B------:R-:W-:-:S04]  /*0550*/  FADD R9, R8, R11 ;  /* 0x0000000b08097221 */ /* 0x000fc80000000000 */
[----:B------:R-:W-:Y:S01]  /*0560*/  FMUL R10, R9, 2 ;  /* 0x40000000090a7820 */ /* 0x000fe20000400000 */
[----:B------:R-:W-:-:S03]  /*0570*/  FADD R8, -R8, R9 ;  /* 0x0000000908087221 */ /* 0x000fc60000000100 */
[----:B------:R-:W0:Y:S01]  /*0580*/  FRND R13, R10 ;  /* 0x0000000a000d7307 */ /* 0x000e220000201000 */
[----:B------:R-:W-:Y:S01]  /*0590*/  FADD R8, R11, -R8 ;  /* 0x800000080b087221 */ /* 0x000fe20000000000 */
[----:B------:R-:W-:Y:S01]  /*05a0*/  FFMA R9, R9, 2, -R10 ;  /* 0x4000000009097823 */ /* 0x000fe2000000080a */
[----:B------:R-:W-:Y:S02]  /*05b0*/  MOV R11, 0x391fcb8e ;  /* 0x391fcb8e000b7802 */ /* 0x000fe40000000f00 */
[----:B------:R-:W-:Y:S01]  /*05c0*/  FSETP.GT.AND P5, PT, |R10|, 152, PT ;  /* 0x431800000a00780b */ /* 0x000fe20003fa4200 */
[----:B------:R-:W-:Y:S02]  /*05d0*/  FFMA R9, R8, 2, R9 ;  /* 0x4000000008097823 */ /* 0x000fe40000000009 */
[----:B------:R-:W1:Y:S01]  /*05e0*/  F2I.NTZ R12, R10 ;  /* 0x0000000a000c7305 */ /* 0x000e620000203100 */
[----:B0-----:R-:W-:Y:S01]  /*05f0*/  FADD R8, R10, -R13 ;  /* 0x8000000d0a087221 */ /* 0x001fe20000000000 */
[----:B------:R-:W-:-:S03]  /*0600*/  FSETP.GT.AND P4, PT, R13, RZ, PT ;  /* 0x000000ff0d00720b */ /* 0x000fc60003f84000 */
[----:B------:R-:W-:-:S04]  /*0610*/  FADD R8, R8, R9 ;  /* 0x0000000908087221 */ /* 0x000fc80000000000 */
[----:B------:R-:W-:-:S04]  /*0620*/  FFMA R9, R8, R11, 0.0013391353422775864601 ;  /* 0x3aaf85ed08097423 */ /* 0x000fc8000000000b */
[----:B------:R-:W-:-:S04]  /*0630*/  FFMA R9, R8, R9, 0.0096188392490148544312 ;  /* 0x3c1d985608097423 */ /* 0x000fc80000000009 */
[----:B------:R-:W-:-:S04]  /*0640*/  FFMA R9, R8, R9, 0.055503588169813156128 ;  /* 0x3d6357bb08097423 */ /* 0x000fc80000000009 */
[----:B------:R-:W-:Y:S01]  /*0650*/  FFMA R11, R8, R9, 0.24022644758224487305 ;  /* 0x3e75fdec080b7423 */ /* 0x000fe20000000009 */
[----:B------:R-:W-:Y:S02]  /*0660*/  SEL R9, RZ, 0x83000000, P4 ;  /* 0x83000000ff097807 */ /* 0x000fe40002000000 */
[----:B------:R-:W-:Y:S01]  /*0670*/  FSETP.GEU.AND P4, PT, R10, RZ, PT ;  /* 0x000000ff0a00720b */ /* 0x000fe20003f8e000 */
[----:B------:R-:W-:Y:S01]  /*0680*/  FFMA R13, R8, R11, 0.69314718246459960938 ;  /* 0x3f317218080d7423 */ /* 0x000fe2000000000b */
[----:B------:R-:W-:Y:S02]  /*0690*/  IADD3 R11, PT, PT, R9, 0x7f000000, RZ ;  /* 0x7f000000090b7810 */ /* 0x000fe40007ffe0ff */
[----:B-1----:R-:W-:Y:S01]  /*06a0*/  LEA R12, R12, -R9, 0x17 ;  /* 0x800000090c0c7211 */ /* 0x002fe200078eb8ff */
[----:B------:R-:W-:Y:S01]  /*06b0*/  FFMA R10, R8, R13, 1 ;  /* 0x3f800000080a7423 */ /* 0x000fe2000000000d */
[----:B------:R-:W-:-:S03]  /*06c0*/  FSEL R8, RZ, +INF , !P4 ;  /* 0x7f800000ff087808 */ /* 0x000fc60006000000 */
[----:B------:R-:W-:-:S04]  /*06d0*/  FMUL R11, R11, R10 ;  /* 0x0000000a0b0b7220 */ /* 0x000fc80000400000 */
[----:B------:R-:W-:Y:S01]  /*06e0*/  @!P5 FMUL R8, R12, R11 ;  /* 0x0000000b0c08d220 */ /* 0x000fe20000400000 */
[----:B------:R-:W-:-:S07]  /*06f0*/  @!P0 LOP3.LUT R8, R7, 0x7fffffff, RZ, 0xc0, !PT ;  /* 0x7fffffff07088812 */ /* 0x000fce00078ec0ff */
.L_x_1:
[----:B------:R-:W-:Y:S05]  /*0700*/  BSYNC.RECONVERGENT B0 ;  /* 0x0000000000007941 */ /* 0x000fea0003800200 */
.L_x_0:
[----:B------:R-:W-:Y:S01]  /*0710*/  FSETP.NEU.AND P0, PT, R6, 1, PT ;  /* 0x3f8000000600780b */ /* 0x000fe20003f0d000 */
[----:B------:R-:W-:Y:S01]  /*0720*/  BSSY.RECONVERGENT B0, `(.L_x_2) ;  /* 0x0000047000007945 */ /* 0x000fe20003800200 */
[----:B------:R-:W-:Y:S01]  /*0730*/  @P3 IADD3 R5, PT, PT, R5, 0x1, RZ ;  /* 0x0000000105053810 */ /* 0x000fe20007ffe0ff */
[----:B------:R-:W-:Y:S01]  /*0740*/  HFMA2 R7, -RZ, RZ, 1.875, 0 ;  /* 0x3f800000ff077431 */ /* 0x000fe200000001ff */
[----:B------:R-:W-:Y:S02]  /*0750*/  ISETP.NE.AND P3, PT, R3, RZ, PT ;  /* 0x000000ff0300720c */ /* 0x000fe40003f65270 */
[----:B------:R-:W-:-:S07]  /*0760*/  @!P2 IADD3 R5, PT, PT, -R5, RZ, RZ ;  /* 0x000000ff0505a210 */ /* 0x000fce0007ffe1ff */
[----:B------:R-:W-:Y:S05]  /*0770*/  @!P0 BRA `(.L_x_3) ;  /* 0x0000000400048947 */ /* 0x000fea0003800000 */
[----:B------:R-:W-:-:S13]  /*0780*/  FSETP.NAN.AND P0, PT, |R6|, |R6|, PT ;  /* 0x400000060600720b */ /* 0x000fda0003f08200 */
[----:B------:R-:W-:Y:S01]  /*0790*/  @P0 FADD R7, R6, 2 ;  /* 0x4000000006070421 */ /* 0x000fe20000000000 */
[----:B------:R-:W-:Y:S06]  /*07a0*/  @P0 BRA `(.L_x_3) ;  /* 0x0000000000f80947 */ /* 0x000fec0003800000 */
[C---:B------:R-:W-:Y:S01]  /*07b0*/  FMUL R7, |R6|.reuse, 16777216 ;  /* 0x4b80000006077820 */ /* 0x040fe20000400200 */
[----:B------:R-:W-:Y:S02]  /*07c0*/  FSETP.GEU.AND P0, PT, |R6|, 1.175494350822287508e-38, PT ;  /* 0x008000000600780b */ /* 0x000fe40003f0e200 */
[----:B------:R-:W-:Y:S02]  /*07d0*/  MOV R16, 0x3a2c32e4 ;  /* 0x3a2c32e400107802 */ /* 0x000fe40000000f00 */
[----:B------:R-:W-:-:S04]  /*07e0*/  FSEL R7, R7, |R6|, !P0 ;  /* 0x4000000607077208 */ /* 0x000fc80004000000 */
[----:B------:R-:W-:-:S04]  /*07f0*/  IADD3 R9, PT, PT, R7, -0x3f3504f3, RZ ;  /* 0xc0cafb0d07097810 */ /* 0x000fc80007ffe0ff */
[----:B------:R-:W-:-:S04]  /*0800*/  LOP3.LUT R10, R9, 0xff800000, RZ, 0xc0, !PT ;  /* 0xff800000090a7812 */ /* 0x000fc800078ec0ff */
[-C--:B------:R-:W-:Y:S02]  /*0810*/  IADD3 R7, PT, PT, R7, -R10.reuse, RZ ;  /* 0x8000000a07077210 */ /* 0x080fe40007ffe0ff */
[----:B------:R-:W-:-:S03]  /*0820*/  I2FP.F32.S32 R10, R10 ;  /* 0x0000000a000a7245 */ /* 0x000fc60000201400 */
[C---:B------:R-:W-:Y:S01]  /*0830*/  FADD R11, R7.reuse, 1 ;  /* 0x3f800000070b7421 */ /* 0x040fe20000000000 */
[----:B------:R-:W-:Y:S01]  /*0840*/  FADD R12, R7, -1 ;  /* 0xbf800000070c7421 */ /* 0x000fe20000000000 */
[----:B------:R-:W-:Y:S02]  /*0850*/  FSEL R7, RZ, -24, P0 ;  /* 0xc1c00000ff077808 */ /* 0x000fe40000000000 */
[----:B------:R-:W-:Y:S01]  /*0860*/  FSETP.NEU.AND P0, PT, |R6|, +INF , PT ;  /* 0x7f8000000600780b */ /* 0x000fe20003f0d200 */
[----:B------:R-:W-:Y:S01]  /*0870*/  FADD R14, R12, R12 ;  /* 0x0000000c0c0e7221 */ /* 0x000fe20000000000 */
[----:B------:R-:W0:Y:S01]  /*0880*/  MUFU.RCP R11, R11 ;  /* 0x0000000b000b7308 */ /* 0x000e220000001000 */
[----:B------:R-:W-:Y:S01]  /*0890*/  FFMA R10, R10, 1.1920928955078125e-07, R7 ;  /* 0x340000000a0a7823 */ /* 0x000fe20000000007 */
[----:B------:R-:W-:-:S13]  /*08a0*/  FSETP.NEU.AND P0, PT, R6, RZ, P0 ;  /* 0x000000ff0600720b */ /* 0x000fda000070d000 */
[----:B------:R-:W-:Y:S01]  /*08b0*/  @!P0 FADD R6, R6, R6 ;  /* 0x0000000606068221 */ /* 0x000fe20000000000 */
[----:B0-----:R-:W-:-:S04]  /*08c0*/  FMUL R9, R11, R14 ;  /* 0x0000000e0b097220 */ /* 0x001fc80000400000 */
        /* <DEDUP_REMOVED lines=23> */
[----:B------:R-:W-:Y:S01]  /*0a40*/  HFMA2 R14, -RZ, RZ, 0.64013671875, -15.109375 ;  /* 0x391fcb8eff0e7431 */ /* 0x000fe200000001ff */
[----:B------:R-:W-:Y:S02]  /*0a50*/  FSETP.GT.AND P4, PT, |R9|, 152, PT ;  /* 0x431800000900780b */ /* 0x000fe40003f84200 */
        /* <DEDUP_REMOVED lines=19> */
.L_x_3:
[----:B------:R-:W-:Y:S05]  /*0b90*/  BSYNC.RECONVERGENT B0 ;  /* 0x0000000000007941 */ /* 0x000fea0003800200 */
.L_x_2:
[----:B------:R-:W-:Y:S01]  /*0ba0*/  BSSY.RECONVERGENT B0, `(.L_x_4) ;  /* 0x000003c000007945 */ /* 0x000fe20003800200 */
[----:B------:R-:W-:Y:S02]  /*0bb0*/  @!P3 LOP3.LUT R5, RZ, R3, RZ, 0x33, !PT ;  /* 0x00000003ff05b212 */ /* 0x000fe400078e33ff */
[----:B------:R-:W-:Y:S02]  /*0bc0*/  MOV R3, 0x3e055027 ;  /* 0x3e05502700037802 */ /* 0x000fe40000000f00 */
[----:B------:R-:W-:Y:S01]  /*0bd0*/  MOV R9, 0x7f800000 ;  /* 0x7f80000000097802 */ /* 0x000fe20000000f00 */
[----:B------:R-:W-:Y:S06]  /*0be0*/  @P1 BRA `(.L_x_5) ;  /* 0x0000000000701947 */ /* 0x000fec0003800000 */
[----:B------:R-:W0:Y:S02]  /*0bf0*/  LDC.64 R10, c[0x0][0x390] ;  /* 0x0000e400ff0a7b82 */ /* 0x000e240000000a00 */
[----:B0-----:R-:W2:Y:S01]  /*0c00*/  LDG.E R11, desc[UR4][R10.64] ;  /* 0x000000040a0b7981 */ /* 0x001ea2000c1e1900 */
[----:B------:R-:W-:-:S13]  /*0c10*/  FSETP.GEU.AND P0, PT, R4, 1.175494350822287508e-38, PT ;  /* 0x008000000400780b */ /* 0x000fda0003f0e000 */
[----:B------:R-:W-:-:S05]  /*0c20*/  @!P0 FMUL R4, R4, 8388608 ;  /* 0x4b00000004048820 */ /* 0x000fca0000400000 */
[----:B------:R-:W-:-:S04]  /*0c30*/  IADD3 R0, PT, PT, R4, -0x3f2aaaab, RZ ;  /* 0xc0d5555504007810 */ /* 0x000fc80007ffe0ff */
[----:B------:R-:W-:-:S04]  /*0c40*/  LOP3.LUT R13, R0, 0xff800000, RZ, 0xc0, !PT ;  /* 0xff800000000d7812 */ /* 0x000fc800078ec0ff */
[-C--:B------:R-:W-:Y:S02]  /*0c50*/  IADD3 R0, PT, PT, R4, -R13.reuse, RZ ;  /* 0x8000000d04007210 */ /* 0x080fe40007ffe0ff */
[----:B------:R-:W-:-:S03]  /*0c60*/  I2FP.F32.S32 R13, R13 ;  /* 0x0000000d000d7245 */ /* 0x000fc60000201400 */
[----:B------:R-:W-:Y:S01]  /*0c70*/  FADD R6, R0, -1 ;  /* 0xbf80000000067421 */ /* 0x000fe20000000000 */
[----:B------:R-:W-:Y:S02]  /*0c80*/  FSEL R0, RZ, -23, P0 ;  /* 0xc1b80000ff007808 */ /* 0x000fe40000000000 */
[----:B------:R-:W-:Y:S01]  /*0c90*/  ISETP.GT.U32.AND P0, PT, R4, 0x7f7fffff, PT ;  /* 0x7f7fffff0400780c */ /* 0x000fe20003f04070 */
[C---:B------:R-:W-:Y:S02]  /*0ca0*/  FFMA R15, R6.reuse, -R3, 0.14084610342979431152 ;  /* 0x3e1039f6060f7423 */ /* 0x040fe40000000803 */
[----:B------:R-:W-:Y:S02]  /*0cb0*/  FFMA R0, R13, 1.1920928955078125e-07, R0 ;  /* 0x340000000d007823 */ /* 0x000fe40000000000 */
[----:B------:R-:W-:-:S04]  /*0cc0*/  FFMA R15, R6, R15, -0.12148627638816833496 ;  /* 0xbdf8cdcc060f7423 */ /* 0x000fc8000000000f */
[----:B------:R-:W-:-:S04]  /*0cd0*/  FFMA R15, R6, R15, 0.13980610668659210205 ;  /* 0x3e0f2955060f7423 */ /* 0x000fc8000000000f */
[----:B------:R-:W-:-:S04]  /*0ce0*/  FFMA R15, R6, R15, -0.16684235632419586182 ;  /* 0xbe2ad8b9060f7423 */ /* 0x000fc8000000000f */
[----:B------:R-:W-:-:S04]  /*0cf0*/  FFMA R15, R6, R15, 0.20012299716472625732 ;  /* 0x3e4ced0b060f7423 */ /* 0x000fc8000000000f */
[----:B------:R-:W-:-:S04]  /*0d00*/  FFMA R15, R6, R15, -0.24999669194221496582 ;  /* 0xbe7fff22060f7423 */ /* 0x000fc8000000000f */
[----:B------:R-:W-:-:S04]  /*0d10*/  FFMA R15, R6, R15, 0.33333182334899902344 ;  /* 0x3eaaaa78060f7423 */ /* 0x000fc8000000000f */
[----:B------:R-:W-:-:S04]  /*0d20*/  FFMA R15, R6, R15, -0.5 ;  /* 0xbf000000060f7423 */ /* 0x000fc8000000000f */
[----:B------:R-:W-:-:S04]  /*0d30*/  FMUL R15, R6, R15 ;  /* 0x0000000f060f7220 */ /* 0x000fc80000400000 */
[----:B------:R-:W-:-:S04]  /*0d40*/  FFMA R15, R6, R15, R6 ;  /* 0x0000000f060f7223 */ /* 0x000fc80000000006 */
[----:B------:R-:W-:Y:S01]  /*0d50*/  FFMA R0, R0, 0.69314718246459960938, R15 ;  /* 0x3f31721800007823 */ /* 0x000fe2000000000f */
[C---:B------:R-:W-:Y:S01]  /*0d60*/  @P0 FFMA R0, R4.reuse, R9, +INF ;  /* 0x7f80000004000423 */ /* 0x040fe20000000009 */
[----:B------:R-:W-:-:S04]  /*0d70*/  FSETP.NEU.AND P0, PT, R4, RZ, PT ;  /* 0x000000ff0400720b */ /* 0x000fc80003f0d000 */
[----:B------:R-:W-:-:S05]  /*0d80*/  FSEL R0, -R0, +INF , P0 ;  /* 0x7f80000000007808 */ /* 0x000fca0000000100 */
[----:B--2---:R-:W-:Y:S01]  /*0d90*/  FMUL R0, R0, R11 ;  /* 0x0000000b00007220 */ /* 0x004fe20000400000 */
[----:B------:R-:W-:Y:S06]  /*0da0*/  BRA `(.L_x_6) ;  /* 0x00000000006c7947 */ /* 0x000fec0003800000 */
.L_x_5:
        /* <DEDUP_REMOVED lines=26> */
[----:B--2---:R-:W-:-:S07]  /*0f50*/  FMUL R0, R4, R11 ;  /* 0x0000000b04007220 */ /* 0x004fce0000400000 */
.L_x_6:
[----:B------:R-:W-:Y:S05]  /*0f60*/  BSYNC.RECONVERGENT B0 ;  /* 0x0000000000007941 */ /* 0x000fea0003800200 */
.L_x_4:
[----:B------:R-:W0:Y:S02]  /*0f70*/  LDC.64 R10, c[0x0][0x398] ;  /* 0x0000e600ff0a7b82 */ /* 0x000e240000000a00 */
[----:B0-----:R-:W-:-:S05]  /*0f80*/  IMAD.WIDE R4, R5, 0x4, R10 ;  /* 0x0000000405047825 */ /* 0x001fca00078e020a */
[----:B------:R-:W2:Y:S01]  /*0f90*/  LDG.E R6, desc[UR4][R4.64] ;  /* 0x0000000404067981 */ /* 0x000ea2000c1e1900 */
[----:B------:R-:W-:Y:S01]  /*0fa0*/  FSETP.GEU.AND P1, PT, R2, 1.175494350822287508e-38, PT ;  /* 0x008000000200780b */ /* 0x000fe20003f2e000 */
[----:B------:R-:W-:-:S03]  /*0fb0*/  FMUL R7, R7, -0.25 ;  /* 0xbe80000007077820 */ /* 0x000fc60000400000 */
[----:B------:R-:W-:-:S09]  /*0fc0*/  FSEL R12, RZ, -23, P1 ;  /* 0xc1b80000ff0c7808 */ /* 0x000fd20000800000 */
[----:B------:R-:W-:-:S04]  /*0fd0*/  @!P1 FMUL R2, R2, 8388608 ;  /* 0x4b00000002029820 */ /* 0x000fc80000400000 */
[C---:B------:R-:W-:Y:S01]  /*0fe0*/  FFMA R9, R2.reuse, R9, +INF ;  /* 0x7f80000002097423 */ /* 0x040fe20000000009 */
[C---:B------:R-:W-:Y:S02]  /*0ff0*/  IADD3 R10, PT, PT, R2.reuse, -0x3f2aaaab, RZ ;  /* 0xc0d55555020a7810 */ /* 0x040fe40007ffe0ff */
[----:B------:R-:W-:Y:S02]  /*1000*/  ISETP.GT.U32.AND P0, PT, R2, 0x7f7fffff, PT ;  /* 0x7f7fffff0200780c */ /* 0x000fe40003f04070 */
[----:B------:R-:W-:-:S04]  /*1010*/  LOP3.LUT R11, R10, 0xff800000, RZ, 0xc0, !PT ;  /* 0xff8000000a0b7812 */ /* 0x000fc800078ec0ff */
[-C--:B------:R-:W-:Y:S02]  /*1020*/  IADD3 R10, PT, PT, R2, -R11.reuse, RZ ;  /* 0x8000000b020a7210 */ /* 0x080fe40007ffe0ff */
[----:B------:R-:W-:-:S03]  /*1030*/  I2FP.F32.S32 R11, R11 ;  /* 0x0000000b000b7245 */ /* 0x000fc60000201400 */
[----:B------:R-:W-:Y:S02]  /*1040*/  FADD R10, R10, -1 ;  /* 0xbf8000000a0a7421 */ /* 0x000fe40000000000 */
[----:B------:R-:W-:Y:S02]  /*1050*/  FFMA R12, R11, 1.1920928955078125e-07, R12 ;  /* 0x340000000b0c7823 */ /* 0x000fe4000000000c */
[----:B------:R-:W-:-:S04]  /*1060*/  FFMA R3, R10, -R3, 0.14084610342979431152 ;  /* 0x3e1039f60a037423 */ /* 0x000fc80000000803 */
        /* <DEDUP_REMOVED lines=9> */
[----:B------:R-:W-:Y:S01]  /*1100*/  @!P0 FFMA R9, R12, 0.69314718246459960938, R3 ;  /* 0x3f3172180c098823 */ /* 0x000fe20000000003 */
[----:B------:R-:W-:-:S04]  /*1110*/  FSETP.NEU.AND P0, PT, R2, RZ, PT ;  /* 0x000000ff0200720b */ /* 0x000fc80003f0d000 */
[----:B------:R-:W-:-:S05]  /*1120*/  FSEL R9, R9, -INF , P0 ;  /* 0xff80000009097808 */ /* 0x000fca0000000000 */
[----:B------:R-:W-:-:S04]  /*1130*/  FFMA R7, R9, R7, R8 ;  /* 0x0000000709077223 */ /* 0x000fc80000000008 */
[----:B------:R-:W-:-:S04]  /*1140*/  FADD R7, R7, R0 ;  /* 0x0000000007077221 */ /* 0x000fc80000000000 */
[----:B--2---:R-:W-:-:S05]  /*1150*/  FADD R7, R7, R6 ;  /* 0x0000000607077221 */ /* 0x004fca0000000000 */
[----:B------:R-:W-:Y:S01]  /*1160*/  STG.E desc[UR4][R4.64], R7 ;  /* 0x0000000704007986 */ /* 0x000fe2000c101904 */
[----:B------:R-:W-:Y:S05]  /*1170*/  EXIT ;  /* 0x000000000000794d */ /* 0x000fea0003800000 */
.L_x_7:
[----:B------:R-:W-:-:S00]  /*1180*/  BRA `(.L_x_7) ;  /* 0xfffffffc00fc7947 */ /* 0x000fc0000383ffff */
[----:B------:R-:W-:-:S00]  /*1190*/  NOP ;  /* 0x0000000000007918 */ /* 0x000fc00000000000 */
        /* <DEDUP_REMOVED lines=14> */
.L_x_8:


//--------------------- .nv.shared.reserved.0     --------------------------
	.section	.nv.shared.reserved.0,"aw",@nobits
	.weak		__nv_reservedSMEM_offset_0_alias
	.size		__nv_reservedSMEM_offset_0_alias, 0, 64
	.other		__nv_reservedSMEM_offset_0_alias,@"STO_CUDA_RESERVED_SHARED STV_DEFAULT"
__nv_reservedSMEM_offset_0_alias:
	.zero		0
	.zero		64


//--------------------- .nv.constant0._Z20combined_loss_kernelPKfPKiS0_Pfii --------------------------
	.section	.nv.constant0._Z20combined_loss_kernelPKfPKiS0_Pfii,"a",@progbits
	.sectionflags	@""
	.align	4
.nv.constant0._Z20combined_loss_kernelPKfPKiS0_Pfii:
	.zero		936


//--------------------- SYMBOLS --------------------------

	.type		.nv.reservedSmem.offset0,@object
	.size		.nv.reservedSmem.offset0,0x4
